//
// Generated by NVIDIA NVVM Compiler
//
// Compiler Build ID: CL-36424714
// Cuda compilation tools, release 13.0, V13.0.88
// Based on NVVM 20.0.0
//

.version 9.0
.target sm_100
.address_size 64

	// .globl	_Z14bitonic_kernelPiii
.global .align 1 .b8 _ZN34_INTERNAL_c46f8f12_4_k_cu_8a09e6484cuda3std3__45__cpo5beginE[1];
.global .align 1 .b8 _ZN34_INTERNAL_c46f8f12_4_k_cu_8a09e6484cuda3std3__45__cpo3endE[1];
.global .align 1 .b8 _ZN34_INTERNAL_c46f8f12_4_k_cu_8a09e6484cuda3std3__45__cpo6cbeginE[1];
.global .align 1 .b8 _ZN34_INTERNAL_c46f8f12_4_k_cu_8a09e6484cuda3std3__45__cpo4cendE[1];
.global .align 1 .b8 _ZN34_INTERNAL_c46f8f12_4_k_cu_8a09e6484cuda3std3__45__cpo6rbeginE[1];
.global .align 1 .b8 _ZN34_INTERNAL_c46f8f12_4_k_cu_8a09e6484cuda3std3__45__cpo4rendE[1];
.global .align 1 .b8 _ZN34_INTERNAL_c46f8f12_4_k_cu_8a09e6484cuda3std3__45__cpo7crbeginE[1];
.global .align 1 .b8 _ZN34_INTERNAL_c46f8f12_4_k_cu_8a09e6484cuda3std3__45__cpo5crendE[1];
.global .align 1 .b8 _ZN34_INTERNAL_c46f8f12_4_k_cu_8a09e6484cuda3std3__436_GLOBAL__N__c46f8f12_4_k_cu_8a09e6486ignoreE[1];
.global .align 1 .b8 _ZN34_INTERNAL_c46f8f12_4_k_cu_8a09e6484cuda3std3__419piecewise_constructE[1];
.global .align 1 .b8 _ZN34_INTERNAL_c46f8f12_4_k_cu_8a09e6484cuda3std3__48in_placeE[1];
.global .align 1 .b8 _ZN34_INTERNAL_c46f8f12_4_k_cu_8a09e6484cuda3std3__420unreachable_sentinelE[1];
.global .align 1 .b8 _ZN34_INTERNAL_c46f8f12_4_k_cu_8a09e6484cuda3std3__47nulloptE[1];
.global .align 1 .b8 _ZN34_INTERNAL_c46f8f12_4_k_cu_8a09e6484cuda3std3__48unexpectE[1];
.global .align 1 .b8 _ZN34_INTERNAL_c46f8f12_4_k_cu_8a09e6484cuda3std6ranges3__45__cpo4swapE[1];
.global .align 1 .b8 _ZN34_INTERNAL_c46f8f12_4_k_cu_8a09e6484cuda3std6ranges3__45__cpo9iter_moveE[1];
.global .align 1 .b8 _ZN34_INTERNAL_c46f8f12_4_k_cu_8a09e6484cuda3std6ranges3__45__cpo5beginE[1];
.global .align 1 .b8 _ZN34_INTERNAL_c46f8f12_4_k_cu_8a09e6484cuda3std6ranges3__45__cpo3endE[1];
.global .align 1 .b8 _ZN34_INTERNAL_c46f8f12_4_k_cu_8a09e6484cuda3std6ranges3__45__cpo6cbeginE[1];
.global .align 1 .b8 _ZN34_INTERNAL_c46f8f12_4_k_cu_8a09e6484cuda3std6ranges3__45__cpo4cendE[1];
.global .align 1 .b8 _ZN34_INTERNAL_c46f8f12_4_k_cu_8a09e6484cuda3std6ranges3__45__cpo7advanceE[1];
.global .align 1 .b8 _ZN34_INTERNAL_c46f8f12_4_k_cu_8a09e6484cuda3std6ranges3__45__cpo9iter_swapE[1];
.global .align 1 .b8 _ZN34_INTERNAL_c46f8f12_4_k_cu_8a09e6484cuda3std6ranges3__45__cpo4nextE[1];
.global .align 1 .b8 _ZN34_INTERNAL_c46f8f12_4_k_cu_8a09e6484cuda3std6ranges3__45__cpo4prevE[1];
.global .align 1 .b8 _ZN34_INTERNAL_c46f8f12_4_k_cu_8a09e6484cuda3std6ranges3__45__cpo4dataE[1];
.global .align 1 .b8 _ZN34_INTERNAL_c46f8f12_4_k_cu_8a09e6484cuda3std6ranges3__45__cpo5cdataE[1];
.global .align 1 .b8 _ZN34_INTERNAL_c46f8f12_4_k_cu_8a09e6484cuda3std6ranges3__45__cpo4sizeE[1];
.global .align 1 .b8 _ZN34_INTERNAL_c46f8f12_4_k_cu_8a09e6484cuda3std6ranges3__45__cpo5ssizeE[1];
.global .align 1 .b8 _ZN34_INTERNAL_c46f8f12_4_k_cu_8a09e6484cuda3std6ranges3__45__cpo8distanceE[1];
.global .align 1 .b8 _ZN34_INTERNAL_c46f8f12_4_k_cu_8a09e6486thrust24THRUST_300001_SM_1000_NS8cuda_cub3parE[1];
.global .align 1 .b8 _ZN34_INTERNAL_c46f8f12_4_k_cu_8a09e6486thrust24THRUST_300001_SM_1000_NS8cuda_cub10par_nosyncE[1];
.global .align 1 .b8 _ZN34_INTERNAL_c46f8f12_4_k_cu_8a09e6486thrust24THRUST_300001_SM_1000_NS6system6detail10sequential3seqE[1];
.global .align 1 .b8 _ZN34_INTERNAL_c46f8f12_4_k_cu_8a09e6486thrust24THRUST_300001_SM_1000_NS12placeholders2_1E[1];
.global .align 1 .b8 _ZN34_INTERNAL_c46f8f12_4_k_cu_8a09e6486thrust24THRUST_300001_SM_1000_NS12placeholders2_2E[1];
.global .align 1 .b8 _ZN34_INTERNAL_c46f8f12_4_k_cu_8a09e6486thrust24THRUST_300001_SM_1000_NS12placeholders2_3E[1];
.global .align 1 .b8 _ZN34_INTERNAL_c46f8f12_4_k_cu_8a09e6486thrust24THRUST_300001_SM_1000_NS12placeholders2_4E[1];
.global .align 1 .b8 _ZN34_INTERNAL_c46f8f12_4_k_cu_8a09e6486thrust24THRUST_300001_SM_1000_NS12placeholders2_5E[1];
.global .align 1 .b8 _ZN34_INTERNAL_c46f8f12_4_k_cu_8a09e6486thrust24THRUST_300001_SM_1000_NS12placeholders2_6E[1];
.global .align 1 .b8 _ZN34_INTERNAL_c46f8f12_4_k_cu_8a09e6486thrust24THRUST_300001_SM_1000_NS12placeholders2_7E[1];
.global .align 1 .b8 _ZN34_INTERNAL_c46f8f12_4_k_cu_8a09e6486thrust24THRUST_300001_SM_1000_NS12placeholders2_8E[1];
.global .align 1 .b8 _ZN34_INTERNAL_c46f8f12_4_k_cu_8a09e6486thrust24THRUST_300001_SM_1000_NS12placeholders2_9E[1];
.global .align 1 .b8 _ZN34_INTERNAL_c46f8f12_4_k_cu_8a09e6486thrust24THRUST_300001_SM_1000_NS12placeholders3_10E[1];
.global .align 1 .b8 _ZN34_INTERNAL_c46f8f12_4_k_cu_8a09e6486thrust24THRUST_300001_SM_1000_NS3seqE[1];

.visible .entry _Z14bitonic_kernelPiii(
	.param .u64 .ptr .align 1 _Z14bitonic_kernelPiii_param_0,
	.param .u32 _Z14bitonic_kernelPiii_param_1,
	.param .u32 _Z14bitonic_kernelPiii_param_2
)
{
	.reg .pred 	%p<5>;
	.reg .b32 	%r<13>;
	.reg .b64 	%rd<11>;

	ld.param.u64 	%rd6, [_Z14bitonic_kernelPiii_param_0];
	ld.param.u32 	%r8, [_Z14bitonic_kernelPiii_param_1];
	ld.param.u32 	%r7, [_Z14bitonic_kernelPiii_param_2];
	cvta.to.global.u64 	%rd1, %rd6;
	mov.u32 	%r9, %tid.x;
	mov.u32 	%r10, %ntid.x;
	mov.u32 	%r11, %ctaid.x;
	mad.lo.s32 	%r1, %r10, %r11, %r9;
	xor.b32  	%r2, %r8, %r1;
	setp.le.s32 	%p1, %r2, %r1;
	@%p1 bra 	$L__BB0_6;
	and.b32  	%r12, %r7, %r1;
	setp.ne.s32 	%p2, %r12, 0;
	@%p2 bra 	$L__BB0_4;
	mul.wide.s32 	%rd9, %r1, 4;
	add.s64 	%rd2, %rd1, %rd9;
	ld.global.u32 	%r3, [%rd2];
	mul.wide.s32 	%rd10, %r2, 4;
	add.s64 	%rd3, %rd1, %rd10;
	ld.global.u32 	%r4, [%rd3];
	setp.le.s32 	%p4, %r3, %r4;
	@%p4 bra 	$L__BB0_6;
	st.global.u32 	[%rd2], %r4;
	st.global.u32 	[%rd3], %r3;
	bra.uni 	$L__BB0_6;
$L__BB0_4:
	mul.wide.s32 	%rd7, %r1, 4;
	add.s64 	%rd4, %rd1, %rd7;
	ld.global.u32 	%r5, [%rd4];
	mul.wide.s32 	%rd8, %r2, 4;
	add.s64 	%rd5, %rd1, %rd8;
	ld.global.u32 	%r6, [%rd5];
	setp.ge.s32 	%p3, %r5, %r6;
	@%p3 bra 	$L__BB0_6;
	st.global.u32 	[%rd4], %r6;
	st.global.u32 	[%rd5], %r5;
$L__BB0_6:
	ret;

}
	// .globl	_ZN3cub18CUB_300001_SM_10006detail11EmptyKernelIvEEvv
.visible .entry _ZN3cub18CUB_300001_SM_10006detail11EmptyKernelIvEEvv()
{


	ret;

}


// ===== COMPILED SASS (sm_100) =====

	.target	sm_100

	.elftype	@"ET_EXEC"


//--------------------- .note.nv.tkinfo           --------------------------
	.section	.note.nv.tkinfo,"",@"SHT_NOTE"
	.sectionflags	@"SHF_NOTE_NV_TKINFO"
	.tkinfo
        /*0018*/ 	.word	0x00000002
        /*0030*/ 	.string	""
        /*0030*/ 	.string	"ptxas"
        /*0030*/ 	.string	"Cuda compilation tools, release 13.0, V13.0.88"
        /*0030*/ 	.string	"Build cuda_13.0.r13.0/compiler.36424714_0"
        /*0030*/ 	.string	"-arch sm_100 -m 64 "



//--------------------- .note.nv.cuinfo           --------------------------
	.section	.note.nv.cuinfo,"",@"SHT_NOTE"
	.sectionflags	@"SHF_NOTE_NV_CUINFO"
        /*0018*/ 	.short	0x0002
        /*001a*/ 	.short	0x0064
        /*001c*/ 	.short	0x0082
	.zero		2


//--------------------- .nv.info                  --------------------------
	.section	.nv.info,"",@"SHT_CUDA_INFO"
	.align	4


	//----- nvinfo : EIATTR_REGCOUNT
	.align		4
        /*0000*/ 	.byte	0x04, 0x2f
        /*0002*/ 	.short	(.L_44 - .L_43)
	.align		4
.L_43:
        /*0004*/ 	.word	index@(_Z14bitonic_kernelPiii)
        /*0008*/ 	.word	0x0000000c


	//----- nvinfo : EIATTR_FRAME_SIZE
	.align		4
.L_44:
        /*000c*/ 	.byte	0x04, 0x11
        /*000e*/ 	.short	(.L_46 - .L_45)
	.align		4
.L_45:
        /*0010*/ 	.word	index@(_Z14bitonic_kernelPiii)
        /*0014*/ 	.word	0x00000000


	//----- nvinfo : EIATTR_REGCOUNT
	.align		4
.L_46:
        /*0018*/ 	.byte	0x04, 0x2f
        /*001a*/ 	.short	(.L_48 - .L_47)
	.align		4
.L_47:
        /*001c*/ 	.word	index@(_ZN3cub18CUB_300001_SM_10006detail11EmptyKernelIvEEvv)
        /*0020*/ 	.word	0x00000004


	//----- nvinfo : EIATTR_FRAME_SIZE
	.align		4
.L_48:
        /*0024*/ 	.byte	0x04, 0x11
        /*0026*/ 	.short	(.L_50 - .L_49)
	.align		4
.L_49:
        /*0028*/ 	.word	index@(_ZN3cub18CUB_300001_SM_10006detail11EmptyKernelIvEEvv)
        /*002c*/ 	.word	0x00000000


	//----- nvinfo : EIATTR_MIN_STACK_SIZE
	.align		4
.L_50:
        /*0030*/ 	.byte	0x04, 0x12
        /*0032*/ 	.short	(.L_52 - .L_51)
	.align		4
.L_51:
        /*0034*/ 	.word	index@(_ZN3cub18CUB_300001_SM_10006detail11EmptyKernelIvEEvv)
        /*0038*/ 	.word	0x00000000


	//----- nvinfo : EIATTR_MIN_STACK_SIZE
	.align		4
.L_52:
        /*003c*/ 	.byte	0x04, 0x12
        /*003e*/ 	.short	(.L_54 - .L_53)
	.align		4
.L_53:
        /*0040*/ 	.word	index@(_Z14bitonic_kernelPiii)
        /*0044*/ 	.word	0x00000000
.L_54:


//--------------------- .nv.compat                --------------------------
	.section	.nv.compat,"",@"SHT_CUDA_COMPAT_INFO"
	.align	4
        /*0000*/ 	.byte	0x02, 0x09, 0x00, 0x00, 0x02, 0x02, 0x01, 0x00, 0x02, 0x05, 0x05, 0x00, 0x03, 0x07, 0x01, 0x01
        /*0010*/ 	.byte	0x02, 0x03, 0x00, 0x00, 0x02, 0x06, 0x01, 0x00, 0x04, 0x0b, 0x08, 0x00, 0x09, 0x00, 0x00, 0x00
        /*0020*/ 	.byte	0x00, 0x00, 0x00, 0x00


//--------------------- .nv.info._ZN3cub18CUB_300001_SM_10006detail11EmptyKernelIvEEvv --------------------------
	.section	.nv.info._ZN3cub18CUB_300001_SM_10006detail11EmptyKernelIvEEvv,"",@"SHT_CUDA_INFO"
	.sectionflags	@""
	.align	4


	//----- nvinfo : EIATTR_CUDA_API_VERSION
	.align		4
        /*0000*/ 	.byte	0x04, 0x37
        /*0002*/ 	.short	(.L_56 - .L_55)
.L_55:
        /*0004*/ 	.word	0x00000082


	//----- nvinfo : EIATTR_SPARSE_MMA_MASK
	.align		4
.L_56:
        /*0008*/ 	.byte	0x03, 0x50
        /*000a*/ 	.short	0x0000


	//----- nvinfo : EIATTR_MAXREG_COUNT
	.align		4
        /*000c*/ 	.byte	0x03, 0x1b
        /*000e*/ 	.short	0x00ff


	//----- nvinfo : EIATTR_MERCURY_ISA_VERSION
	.align		4
        /*0010*/ 	.byte	0x03, 0x5f
        /*0012*/ 	.short	0x0101


	//----- nvinfo : EIATTR_VRC_CTA_INIT_COUNT
	.align		4
        /*0014*/ 	.byte	0x02, 0x4a
	.zero		1
	.zero		1


	//----- nvinfo : EIATTR_EXIT_INSTR_OFFSETS
	.align		4
        /*0018*/ 	.byte	0x04, 0x1c
        /*001a*/ 	.short	(.L_58 - .L_57)


	//   ....[0]....
.L_57:
        /*001c*/ 	.word	0x00000010


	//----- nvinfo : EIATTR_SW_WAR
	.align		4
.L_58:
        /*0020*/ 	.byte	0x04, 0x36
        /*0022*/ 	.short	(.L_60 - .L_59)
.L_59:
        /*0024*/ 	.word	0x00000008
.L_60:


//--------------------- .nv.info._Z14bitonic_kernelPiii --------------------------
	.section	.nv.info._Z14bitonic_kernelPiii,"",@"SHT_CUDA_INFO"
	.sectionflags	@""
	.align	4


	//----- nvinfo : EIATTR_CUDA_API_VERSION
	.align		4
        /*0000*/ 	.byte	0x04, 0x37
        /*0002*/ 	.short	(.L_62 - .L_61)
.L_61:
        /*0004*/ 	.word	0x00000082


	//----- nvinfo : EIATTR_KPARAM_INFO
	.align		4
.L_62:
        /*0008*/ 	.byte	0x04, 0x17
        /*000a*/ 	.short	(.L_64 - .L_63)
.L_63:
        /*000c*/ 	.word	0x00000000
        /*0010*/ 	.short	0x0002
        /*0012*/ 	.short	0x000c
        /*0014*/ 	.byte	0x00, 0xf0, 0x11, 0x00


	//----- nvinfo : EIATTR_KPARAM_INFO
	.align		4
.L_64:
        /*0018*/ 	.byte	0x04, 0x17
        /*001a*/ 	.short	(.L_66 - .L_65)
.L_65:
        /*001c*/ 	.word	0x00000000
        /*0020*/ 	.short	0x0001
        /*0022*/ 	.short	0x0008
        /*0024*/ 	.byte	0x00, 0xf0, 0x11, 0x00


	//----- nvinfo : EIATTR_KPARAM_INFO
	.align		4
.L_66:
        /*0028*/ 	.byte	0x04, 0x17
        /*002a*/ 	.short	(.L_68 - .L_67)
.L_67:
        /*002c*/ 	.word	0x00000000
        /*0030*/ 	.short	0x0000
        /*0032*/ 	.short	0x0000
        /*0034*/ 	.byte	0x00, 0xf5, 0x21, 0x00


	//----- nvinfo : EIATTR_SPARSE_MMA_MASK
	.align		4
.L_68:
        /*0038*/ 	.byte	0x03, 0x50
        /*003a*/ 	.short	0x0000


	//----- nvinfo : EIATTR_MAXREG_COUNT
	.align		4
        /*003c*/ 	.byte	0x03, 0x1b
        /*003e*/ 	.short	0x00ff


	//----- nvinfo : EIATTR_MERCURY_ISA_VERSION
	.align		4
        /*0040*/ 	.byte	0x03, 0x5f
        /*0042*/ 	.short	0x0101


	//----- nvinfo : EIATTR_VRC_CTA_INIT_COUNT
	.align		4
        /*0044*/ 	.byte	0x02, 0x4a
	.zero		1
	.zero		1


	//----- nvinfo : EIATTR_EXIT_INSTR_OFFSETS
	.align		4
        /*0048*/ 	.byte	0x04, 0x1c
        /*004a*/ 	.short	(.L_70 - .L_69)


	//   ....[0]....
.L_69:
        /*004c*/ 	.word	0x00000080


	//   ....[1]....
        /*0050*/ 	.word	0x00000130


	//   ....[2]....
        /*0054*/ 	.word	0x00000160


	//   ....[3]....
        /*0058*/ 	.word	0x000001d0


	//   ....[4]....
        /*005c*/ 	.word	0x00000200


	//----- nvinfo : EIATTR_CRS_STACK_SIZE
	.align		4
.L_70:
        /*0060*/ 	.byte	0x04, 0x1e
        /*0062*/ 	.short	(.L_72 - .L_71)
.L_71:
        /*0064*/ 	.word	0x00000000


	//----- nvinfo : EIATTR_CBANK_PARAM_SIZE
	.align		4
.L_72:
        /*0068*/ 	.byte	0x03, 0x19
        /*006a*/ 	.short	0x0010


	//----- nvinfo : EIATTR_PARAM_CBANK
	.align		4
        /*006c*/ 	.byte	0x04, 0x0a
        /*006e*/ 	.short	(.L_74 - .L_73)
	.align		4
.L_73:
        /*0070*/ 	.word	index@(.nv.constant0._Z14bitonic_kernelPiii)
        /*0074*/ 	.short	0x0380
        /*0076*/ 	.short	0x0010


	//----- nvinfo : EIATTR_SW_WAR
	.align		4
.L_74:
        /*0078*/ 	.byte	0x04, 0x36
        /*007a*/ 	.short	(.L_76 - .L_75)
.L_75:
        /*007c*/ 	.word	0x00000008
.L_76:


//--------------------- .nv.callgraph             --------------------------
	.section	.nv.callgraph,"",@"SHT_CUDA_CALLGRAPH"
	.align	4
	.sectionentsize	8
	.align		4
        /*0000*/ 	.word	0x00000000
	.align		4
        /*0004*/ 	.word	0xffffffff
	.align		4
        /*0008*/ 	.word	0x00000000
	.align		4
        /*000c*/ 	.word	0xfffffffe
	.align		4
        /*0010*/ 	.word	0x00000000
	.align		4
        /*0014*/ 	.word	0xfffffffd
	.align		4
        /*0018*/ 	.word	0x00000000
	.align		4
        /*001c*/ 	.word	0xfffffffc


//--------------------- .nv.constant4             --------------------------
	.section	.nv.constant4,"a",@progbits
	.align	8
	.align		8
.nv.constant4:
        /*0000*/ 	.dword	_ZN34_INTERNAL_c46f8f12_4_k_cu_8a09e6484cuda3std3__45__cpo5beginE
	.align		8
        /*0008*/ 	.dword	_ZN34_INTERNAL_c46f8f12_4_k_cu_8a09e6484cuda3std3__45__cpo3endE
	.align		8
        /*0010*/ 	.dword	_ZN34_INTERNAL_c46f8f12_4_k_cu_8a09e6484cuda3std3__45__cpo6cbeginE
	.align		8
        /*0018*/ 	.dword	_ZN34_INTERNAL_c46f8f12_4_k_cu_8a09e6484cuda3std3__45__cpo4cendE
	.align		8
        /*0020*/ 	.dword	_ZN34_INTERNAL_c46f8f12_4_k_cu_8a09e6484cuda3std3__45__cpo6rbeginE
	.align		8
        /*0028*/ 	.dword	_ZN34_INTERNAL_c46f8f12_4_k_cu_8a09e6484cuda3std3__45__cpo4rendE
	.align		8
        /*0030*/ 	.dword	_ZN34_INTERNAL_c46f8f12_4_k_cu_8a09e6484cuda3std3__45__cpo7crbeginE
	.align		8
        /*0038*/ 	.dword	_ZN34_INTERNAL_c46f8f12_4_k_cu_8a09e6484cuda3std3__45__cpo5crendE
	.align		8
        /*0040*/ 	.dword	_ZN34_INTERNAL_c46f8f12_4_k_cu_8a09e6484cuda3std3__436_GLOBAL__N__c46f8f12_4_k_cu_8a09e6486ignoreE
	.align		8
        /*0048*/ 	.dword	_ZN34_INTERNAL_c46f8f12_4_k_cu_8a09e6484cuda3std3__419piecewise_constructE
	.align		8
        /*0050*/ 	.dword	_ZN34_INTERNAL_c46f8f12_4_k_cu_8a09e6484cuda3std3__48in_placeE
	.align		8
        /*0058*/ 	.dword	_ZN34_INTERNAL_c46f8f12_4_k_cu_8a09e6484cuda3std3__420unreachable_sentinelE
	.align		8
        /*0060*/ 	.dword	_ZN34_INTERNAL_c46f8f12_4_k_cu_8a09e6484cuda3std3__47nulloptE
	.align		8
        /*0068*/ 	.dword	_ZN34_INTERNAL_c46f8f12_4_k_cu_8a09e6484cuda3std3__48unexpectE
	.align		8
        /*0070*/ 	.dword	_ZN34_INTERNAL_c46f8f12_4_k_cu_8a09e6484cuda3std6ranges3__45__cpo4swapE
	.align		8
        /*0078*/ 	.dword	_ZN34_INTERNAL_c46f8f12_4_k_cu_8a09e6484cuda3std6ranges3__45__cpo9iter_moveE
	.align		8
        /*0080*/ 	.dword	_ZN34_INTERNAL_c46f8f12_4_k_cu_8a09e6484cuda3std6ranges3__45__cpo5beginE
	.align		8
        /*0088*/ 	.dword	_ZN34_INTERNAL_c46f8f12_4_k_cu_8a09e6484cuda3std6ranges3__45__cpo3endE
	.align		8
        /*0090*/ 	.dword	_ZN34_INTERNAL_c46f8f12_4_k_cu_8a09e6484cuda3std6ranges3__45__cpo6cbeginE
	.align		8
        /*0098*/ 	.dword	_ZN34_INTERNAL_c46f8f12_4_k_cu_8a09e6484cuda3std6ranges3__45__cpo4cendE
	.align		8
        /*00a0*/ 	.dword	_ZN34_INTERNAL_c46f8f12_4_k_cu_8a09e6484cuda3std6ranges3__45__cpo7advanceE
	.align		8
        /*00a8*/ 	.dword	_ZN34_INTERNAL_c46f8f12_4_k_cu_8a09e6484cuda3std6ranges3__45__cpo9iter_swapE
	.align		8
        /*00b0*/ 	.dword	_ZN34_INTERNAL_c46f8f12_4_k_cu_8a09e6484cuda3std6ranges3__45__cpo4nextE
	.align		8
        /*00b8*/ 	.dword	_ZN34_INTERNAL_c46f8f12_4_k_cu_8a09e6484cuda3std6ranges3__45__cpo4prevE
	.align		8
        /*00c0*/ 	.dword	_ZN34_INTERNAL_c46f8f12_4_k_cu_8a09e6484cuda3std6ranges3__45__cpo4dataE
	.align		8
        /*00c8*/ 	.dword	_ZN34_INTERNAL_c46f8f12_4_k_cu_8a09e6484cuda3std6ranges3__45__cpo5cdataE
	.align		8
        /*00d0*/ 	.dword	_ZN34_INTERNAL_c46f8f12_4_k_cu_8a09e6484cuda3std6ranges3__45__cpo4sizeE
	.align		8
        /*00d8*/ 	.dword	_ZN34_INTERNAL_c46f8f12_4_k_cu_8a09e6484cuda3std6ranges3__45__cpo5ssizeE
	.align		8
        /*00e0*/ 	.dword	_ZN34_INTERNAL_c46f8f12_4_k_cu_8a09e6484cuda3std6ranges3__45__cpo8distanceE
	.align		8
        /*00e8*/ 	.dword	_ZN34_INTERNAL_c46f8f12_4_k_cu_8a09e6486thrust24THRUST_300001_SM_1000_NS8cuda_cub3parE
	.align		8
        /*00f0*/ 	.dword	_ZN34_INTERNAL_c46f8f12_4_k_cu_8a09e6486thrust24THRUST_300001_SM_1000_NS8cuda_cub10par_nosyncE
	.align		8
        /*00f8*/ 	.dword	_ZN34_INTERNAL_c46f8f12_4_k_cu_8a09e6486thrust24THRUST_300001_SM_1000_NS6system6detail10sequential3seqE
	.align		8
        /*0100*/ 	.dword	_ZN34_INTERNAL_c46f8f12_4_k_cu_8a09e6486thrust24THRUST_300001_SM_1000_NS12placeholders2_1E
	.align		8
        /*0108*/ 	.dword	_ZN34_INTERNAL_c46f8f12_4_k_cu_8a09e6486thrust24THRUST_300001_SM_1000_NS12placeholders2_2E
	.align		8
        /*0110*/ 	.dword	_ZN34_INTERNAL_c46f8f12_4_k_cu_8a09e6486thrust24THRUST_300001_SM_1000_NS12placeholders2_3E
	.align		8
        /*0118*/ 	.dword	_ZN34_INTERNAL_c46f8f12_4_k_cu_8a09e6486thrust24THRUST_300001_SM_1000_NS12placeholders2_4E
	.align		8
        /*0120*/ 	.dword	_ZN34_INTERNAL_c46f8f12_4_k_cu_8a09e6486thrust24THRUST_300001_SM_1000_NS12placeholders2_5E
	.align		8
        /*0128*/ 	.dword	_ZN34_INTERNAL_c46f8f12_4_k_cu_8a09e6486thrust24THRUST_300001_SM_1000_NS12placeholders2_6E
	.align		8
        /*0130*/ 	.dword	_ZN34_INTERNAL_c46f8f12_4_k_cu_8a09e6486thrust24THRUST_300001_SM_1000_NS12placeholders2_7E
	.align		8
        /*0138*/ 	.dword	_ZN34_INTERNAL_c46f8f12_4_k_cu_8a09e6486thrust24THRUST_300001_SM_1000_NS12placeholders2_8E
	.align		8
        /*0140*/ 	.dword	_ZN34_INTERNAL_c46f8f12_4_k_cu_8a09e6486thrust24THRUST_300001_SM_1000_NS12placeholders2_9E
	.align		8
        /*0148*/ 	.dword	_ZN34_INTERNAL_c46f8f12_4_k_cu_8a09e6486thrust24THRUST_300001_SM_1000_NS12placeholders3_10E
	.align		8
        /*0150*/ 	.dword	_ZN34_INTERNAL_c46f8f12_4_k_cu_8a09e6486thrust24THRUST_300001_SM_1000_NS3seqE


//--------------------- .text._ZN3cub18CUB_300001_SM_10006detail11EmptyKernelIvEEvv --------------------------
	.section	.text._ZN3cub18CUB_300001_SM_10006detail11EmptyKernelIvEEvv,"ax",@progbits
	.align	128
        .global         _ZN3cub18CUB_300001_SM_10006detail11EmptyKernelIvEEvv
        .type           _ZN3cub18CUB_300001_SM_10006detail11EmptyKernelIvEEvv,@function
        .size           _ZN3cub18CUB_300001_SM_10006detail11EmptyKernelIvEEvv,(.L_x_3 - _ZN3cub18CUB_300001_SM_10006detail11EmptyKernelIvEEvv)
        .other          _ZN3cub18CUB_300001_SM_10006detail11EmptyKernelIvEEvv,@"STO_CUDA_ENTRY STV_DEFAULT"
_ZN3cub18CUB_300001_SM_10006detail11EmptyKernelIvEEvv:
.text._ZN3cub18CUB_300001_SM_10006detail11EmptyKernelIvEEvv:
[----:B------:R-:W-:Y:S01]  /*0000*/  LDC R1, c[0x0][0x37c] ;  /* 0x0000df00ff017b82 */ /* 0x000fe20000000800 */
[----:B------:R-:W-:Y:S05]  /*0010*/  EXIT ;  /* 0x000000000000794d */ /* 0x000fea0003800000 */
.L_x_0:
[----:B------:R-:W-:-:S00]  /*0020*/  BRA `(.L_x_0) ;  /* 0xfffffffc00fc7947 */ /* 0x000fc0000383ffff */
[----:B------:R-:W-:-:S00]  /*0030*/  NOP ;  /* 0x0000000000007918 */ /* 0x000fc00000000000 */
        /* <DEDUP_REMOVED lines=12> */
.L_x_3:


//--------------------- .text._Z14bitonic_kernelPiii --------------------------
	.section	.text._Z14bitonic_kernelPiii,"ax",@progbits
	.align	128
        .global         _Z14bitonic_kernelPiii
        .type           _Z14bitonic_kernelPiii,@function
        .size           _Z14bitonic_kernelPiii,(.L_x_4 - _Z14bitonic_kernelPiii)
        .other          _Z14bitonic_kernelPiii,@"STO_CUDA_ENTRY STV_DEFAULT"
_Z14bitonic_kernelPiii:
.text._Z14bitonic_kernelPiii:
[----:B------:R-:W-:Y:S01]  /*0000*/  LDC R1, c[0x0][0x37c] ;  /* 0x0000df00ff017b82 */ /* 0x000fe20000000800 */
[----:B------:R-:W0:Y:S01]  /*0010*/  S2R R7, SR_TID.X ;  /* 0x0000000000077919 */ /* 0x000e220000002100 */
[----:B------:R-:W0:Y:S01]  /*0020*/  LDCU UR4, c[0x0][0x360] ;  /* 0x00006c00ff0477ac */ /* 0x000e220008000800 */
[----:B------:R-:W0:Y:S01]  /*0030*/  S2R R0, SR_CTAID.X ;  /* 0x0000000000007919 */ /* 0x000e220000002500 */
[----:B------:R-:W1:Y:S01]  /*0040*/  LDCU UR5, c[0x0][0x388] ;  /* 0x00007100ff0577ac */ /* 0x000e620008000800 */
[----:B0-----:R-:W-:-:S05]  /*0050*/  IMAD R7, R0, UR4, R7 ;  /* 0x0000000400077c24 */ /* 0x001fca000f8e0207 */
[----:B-1----:R-:W-:-:S04]  /*0060*/  LOP3.LUT R9, R7, UR5, RZ, 0x3c, !PT ;  /* 0x0000000507097c12 */ /* 0x002fc8000f8e3cff */
[----:B------:R-:W-:-:S13]  /*0070*/  ISETP.GT.AND P0, PT, R9, R7, PT ;  /* 0x000000070900720c */ /* 0x000fda0003f04270 */
[----:B------:R-:W-:Y:S05]  /*0080*/  @!P0 EXIT ;  /* 0x000000000000894d */ /* 0x000fea0003800000 */
[----:B------:R-:W0:Y:S02]  /*0090*/  LDCU UR4, c[0x0][0x38c] ;  /* 0x00007180ff0477ac */ /* 0x000e240008000800 */
[----:B0-----:R-:W-:Y:S01]  /*00a0*/  LOP3.LUT P0, RZ, R7, UR4, RZ, 0xc0, !PT ;  /* 0x0000000407ff7c12 */ /* 0x001fe2000f80c0ff */
[----:B------:R-:W0:-:S12]  /*00b0*/  LDCU.64 UR4, c[0x0][0x358] ;  /* 0x00006b00ff0477ac */ /* 0x000e180008000a00 */
[----:B------:R-:W-:Y:S05]  /*00c0*/  @P0 BRA `(.L_x_1) ;  /* 0x0000000000280947 */ /* 0x000fea0003800000 */
[----:B------:R-:W1:Y:S02]  /*00d0*/  LDC.64 R4, c[0x0][0x380] ;  /* 0x0000e000ff047b82 */ /* 0x000e640000000a00 */
[----:B-1----:R-:W-:-:S04]  /*00e0*/  IMAD.WIDE R2, R7, 0x4, R4 ;  /* 0x0000000407027825 */ /* 0x002fc800078e0204 */
[----:B------:R-:W-:Y:S01]  /*00f0*/  IMAD.WIDE R4, R9, 0x4, R4 ;  /* 0x0000000409047825 */ /* 0x000fe200078e0204 */
[----:B0-----:R-:W2:Y:S04]  /*0100*/  LDG.E R7, desc[UR4][R2.64] ;  /* 0x0000000402077981 */ /* 0x001ea8000c1e1900 */
[----:B------:R-:W2:Y:S02]  /*0110*/  LDG.E R0, desc[UR4][R4.64] ;  /* 0x0000000404007981 */ /* 0x000ea4000c1e1900 */
[----:B--2---:R-:W-:-:S13]  /*0120*/  ISETP.GT.AND P0, PT, R7, R0, PT ;  /* 0x000000000700720c */ /* 0x004fda0003f04270 */
[----:B------:R-:W-:Y:S05]  /*0130*/  @!P0 EXIT ;  /* 0x000000000000894d */ /* 0x000fea0003800000 */
[----:B------:R-:W-:Y:S04]  /*0140*/  STG.E desc[UR4][R2.64], R0 ;  /* 0x0000000002007986 */ /* 0x000fe8000c101904 */
[----:B------:R-:W-:Y:S01]  /*0150*/  STG.E desc[UR4][R4.64], R7 ;  /* 0x0000000704007986 */ /* 0x000fe2000c101904 */
[----:B------:R-:W-:Y:S05]  /*0160*/  EXIT ;  /* 0x000000000000794d */ /* 0x000fea0003800000 */
.L_x_1:
[----:B------:R-:W1:Y:S02]  /*0170*/  LDC.64 R2, c[0x0][0x380] ;  /* 0x0000e000ff027b82 */ /* 0x000e640000000a00 */
[----:B-1----:R-:W-:-:S04]  /*0180*/  IMAD.WIDE R4, R7, 0x4, R2 ;  /* 0x0000000407047825 */ /* 0x002fc800078e0202 */
[----:B------:R-:W-:Y:S01]  /*0190*/  IMAD.WIDE R2, R9, 0x4, R2 ;  /* 0x0000000409027825 */ /* 0x000fe200078e0202 */
[----:B0-----:R-:W2:Y:S04]  /*01a0*/  LDG.E R7, desc[UR4][R4.64] ;  /* 0x0000000404077981 */ /* 0x001ea8000c1e1900 */
[----:B------:R-:W2:Y:S02]  /*01b0*/  LDG.E R0, desc[UR4][R2.64] ;  /* 0x0000000402007981 */ /* 0x000ea4000c1e1900 */
[----:B--2---:R-:W-:-:S13]  /*01c0*/  ISETP.GE.AND P0, PT, R7, R0, PT ;  /* 0x000000000700720c */ /* 0x004fda0003f06270 */
[----:B------:R-:W-:Y:S05]  /*01d0*/  @P0 EXIT ;  /* 0x000000000000094d */ /* 0x000fea0003800000 */
[----:B------:R-:W-:Y:S04]  /*01e0*/  STG.E desc[UR4][R4.64], R0 ;  /* 0x0000000004007986 */ /* 0x000fe8000c101904 */
[----:B------:R-:W-:Y:S01]  /*01f0*/  STG.E desc[UR4][R2.64], R7 ;  /* 0x0000000702007986 */ /* 0x000fe2000c101904 */
[----:B------:R-:W-:Y:S05]  /*0200*/  EXIT ;  /* 0x000000000000794d */ /* 0x000fea0003800000 */
.L_x_2:
        /* <DEDUP_REMOVED lines=15> */
.L_x_4:


//--------------------- .nv.shared.reserved.0     --------------------------
	.section	.nv.shared.reserved.0,"aw",@nobits
	.weak		__nv_reservedSMEM_offset_0_alias
	.size		__nv_reservedSMEM_offset_0_alias, 0, 64
	.other		__nv_reservedSMEM_offset_0_alias,@"STO_CUDA_RESERVED_SHARED STV_DEFAULT"
__nv_reservedSMEM_offset_0_alias:
	.zero		0
	.zero		64


//--------------------- .nv.global                --------------------------
	.section	.nv.global,"aw",@nobits
.nv.global:
	.type		_ZN34_INTERNAL_c46f8f12_4_k_cu_8a09e6486thrust24THRUST_300001_SM_1000_NS3seqE,@object
	.size		_ZN34_INTERNAL_c46f8f12_4_k_cu_8a09e6486thrust24THRUST_300001_SM_1000_NS3seqE,(_ZN34_INTERNAL_c46f8f12_4_k_cu_8a09e6484cuda3std3__48in_placeE - _ZN34_INTERNAL_c46f8f12_4_k_cu_8a09e6486thrust24THRUST_300001_SM_1000_NS3seqE)
_ZN34_INTERNAL_c46f8f12_4_k_cu_8a09e6486thrust24THRUST_300001_SM_1000_NS3seqE:
	.zero		1
	.type		_ZN34_INTERNAL_c46f8f12_4_k_cu_8a09e6484cuda3std3__48in_placeE,@object
	.size		_ZN34_INTERNAL_c46f8f12_4_k_cu_8a09e6484cuda3std3__48in_placeE,(_ZN34_INTERNAL_c46f8f12_4_k_cu_8a09e6484cuda3std6ranges3__45__cpo4sizeE - _ZN34_INTERNAL_c46f8f12_4_k_cu_8a09e6484cuda3std3__48in_placeE)
_ZN34_INTERNAL_c46f8f12_4_k_cu_8a09e6484cuda3std3__48in_placeE:
	.zero		1
	.type		_ZN34_INTERNAL_c46f8f12_4_k_cu_8a09e6484cuda3std6ranges3__45__cpo4sizeE,@object
	.size		_ZN34_INTERNAL_c46f8f12_4_k_cu_8a09e6484cuda3std6ranges3__45__cpo4sizeE,(_ZN34_INTERNAL_c46f8f12_4_k_cu_8a09e6486thrust24THRUST_300001_SM_1000_NS12placeholders2_3E - _ZN34_INTERNAL_c46f8f12_4_k_cu_8a09e6484cuda3std6ranges3__45__cpo4sizeE)
_ZN34_INTERNAL_c46f8f12_4_k_cu_8a09e6484cuda3std6ranges3__45__cpo4sizeE:
	.zero		1
	.type		_ZN34_INTERNAL_c46f8f12_4_k_cu_8a09e6486thrust24THRUST_300001_SM_1000_NS12placeholders2_3E,@object
	.size		_ZN34_INTERNAL_c46f8f12_4_k_cu_8a09e6486thrust24THRUST_300001_SM_1000_NS12placeholders2_3E,(_ZN34_INTERNAL_c46f8f12_4_k_cu_8a09e6484cuda3std3__45__cpo6cbeginE - _ZN34_INTERNAL_c46f8f12_4_k_cu_8a09e6486thrust24THRUST_300001_SM_1000_NS12placeholders2_3E)
_ZN34_INTERNAL_c46f8f12_4_k_cu_8a09e6486thrust24THRUST_300001_SM_1000_NS12placeholders2_3E:
	.zero		1
	.type		_ZN34_INTERNAL_c46f8f12_4_k_cu_8a09e6484cuda3std3__45__cpo6cbeginE,@object
	.size		_ZN34_INTERNAL_c46f8f12_4_k_cu_8a09e6484cuda3std3__45__cpo6cbeginE,(_ZN34_INTERNAL_c46f8f12_4_k_cu_8a09e6484cuda3std6ranges3__45__cpo6cbeginE - _ZN34_INTERNAL_c46f8f12_4_k_cu_8a09e6484cuda3std3__45__cpo6cbeginE)
_ZN34_INTERNAL_c46f8f12_4_k_cu_8a09e6484cuda3std3__45__cpo6cbeginE:
	.zero		1
	.type		_ZN34_INTERNAL_c46f8f12_4_k_cu_8a09e6484cuda3std6ranges3__45__cpo6cbeginE,@object
	.size		_ZN34_INTERNAL_c46f8f12_4_k_cu_8a09e6484cuda3std6ranges3__45__cpo6cbeginE,(_ZN34_INTERNAL_c46f8f12_4_k_cu_8a09e6486thrust24THRUST_300001_SM_1000_NS12placeholders2_7E - _ZN34_INTERNAL_c46f8f12_4_k_cu_8a09e6484cuda3std6ranges3__45__cpo6cbeginE)
_ZN34_INTERNAL_c46f8f12_4_k_cu_8a09e6484cuda3std6ranges3__45__cpo6cbeginE:
	.zero		1
	.type		_ZN34_INTERNAL_c46f8f12_4_k_cu_8a09e6486thrust24THRUST_300001_SM_1000_NS12placeholders2_7E,@object
	.size		_ZN34_INTERNAL_c46f8f12_4_k_cu_8a09e6486thrust24THRUST_300001_SM_1000_NS12placeholders2_7E,(_ZN34_INTERNAL_c46f8f12_4_k_cu_8a09e6484cuda3std3__45__cpo7crbeginE - _ZN34_INTERNAL_c46f8f12_4_k_cu_8a09e6486thrust24THRUST_300001_SM_1000_NS12placeholders2_7E)
_ZN34_INTERNAL_c46f8f12_4_k_cu_8a09e6486thrust24THRUST_300001_SM_1000_NS12placeholders2_7E:
	.zero		1
	.type		_ZN34_INTERNAL_c46f8f12_4_k_cu_8a09e6484cuda3std3__45__cpo7crbeginE,@object
	.size		_ZN34_INTERNAL_c46f8f12_4_k_cu_8a09e6484cuda3std3__45__cpo7crbeginE,(_ZN34_INTERNAL_c46f8f12_4_k_cu_8a09e6484cuda3std6ranges3__45__cpo4nextE - _ZN34_INTERNAL_c46f8f12_4_k_cu_8a09e6484cuda3std3__45__cpo7crbeginE)
_ZN34_INTERNAL_c46f8f12_4_k_cu_8a09e6484cuda3std3__45__cpo7crbeginE:
	.zero		1
	.type		_ZN34_INTERNAL_c46f8f12_4_k_cu_8a09e6484cuda3std6ranges3__45__cpo4nextE,@object
	.size		_ZN34_INTERNAL_c46f8f12_4_k_cu_8a09e6484cuda3std6ranges3__45__cpo4nextE,(_ZN34_INTERNAL_c46f8f12_4_k_cu_8a09e6484cuda3std6ranges3__45__cpo4swapE - _ZN34_INTERNAL_c46f8f12_4_k_cu_8a09e6484cuda3std6ranges3__45__cpo4nextE)
_ZN34_INTERNAL_c46f8f12_4_k_cu_8a09e6484cuda3std6ranges3__45__cpo4nextE:
	.zero		1
	.type		_ZN34_INTERNAL_c46f8f12_4_k_cu_8a09e6484cuda3std6ranges3__45__cpo4swapE,@object
	.size		_ZN34_INTERNAL_c46f8f12_4_k_cu_8a09e6484cuda3std6ranges3__45__cpo4swapE,(_ZN34_INTERNAL_c46f8f12_4_k_cu_8a09e6486thrust24THRUST_300001_SM_1000_NS8cuda_cub10par_nosyncE - _ZN34_INTERNAL_c46f8f12_4_k_cu_8a09e6484cuda3std6ranges3__45__cpo4swapE)
_ZN34_INTERNAL_c46f8f12_4_k_cu_8a09e6484cuda3std6ranges3__45__cpo4swapE:
	.zero		1
	.type		_ZN34_INTERNAL_c46f8f12_4_k_cu_8a09e6486thrust24THRUST_300001_SM_1000_NS8cuda_cub10par_nosyncE,@object
	.size		_ZN34_INTERNAL_c46f8f12_4_k_cu_8a09e6486thrust24THRUST_300001_SM_1000_NS8cuda_cub10par_nosyncE,(_ZN34_INTERNAL_c46f8f12_4_k_cu_8a09e6486thrust24THRUST_300001_SM_1000_NS12placeholders2_9E - _ZN34_INTERNAL_c46f8f12_4_k_cu_8a09e6486thrust24THRUST_300001_SM_1000_NS8cuda_cub10par_nosyncE)
_ZN34_INTERNAL_c46f8f12_4_k_cu_8a09e6486thrust24THRUST_300001_SM_1000_NS8cuda_cub10par_nosyncE:
	.zero		1
	.type		_ZN34_INTERNAL_c46f8f12_4_k_cu_8a09e6486thrust24THRUST_300001_SM_1000_NS12placeholders2_9E,@object
	.size		_ZN34_INTERNAL_c46f8f12_4_k_cu_8a09e6486thrust24THRUST_300001_SM_1000_NS12placeholders2_9E,(_ZN34_INTERNAL_c46f8f12_4_k_cu_8a09e6484cuda3std3__436_GLOBAL__N__c46f8f12_4_k_cu_8a09e6486ignoreE - _ZN34_INTERNAL_c46f8f12_4_k_cu_8a09e6486thrust24THRUST_300001_SM_1000_NS12placeholders2_9E)
_ZN34_INTERNAL_c46f8f12_4_k_cu_8a09e6486thrust24THRUST_300001_SM_1000_NS12placeholders2_9E:
	.zero		1
	.type		_ZN34_INTERNAL_c46f8f12_4_k_cu_8a09e6484cuda3std3__436_GLOBAL__N__c46f8f12_4_k_cu_8a09e6486ignoreE,@object
	.size		_ZN34_INTERNAL_c46f8f12_4_k_cu_8a09e6484cuda3std3__436_GLOBAL__N__c46f8f12_4_k_cu_8a09e6486ignoreE,(_ZN34_INTERNAL_c46f8f12_4_k_cu_8a09e6484cuda3std6ranges3__45__cpo4dataE - _ZN34_INTERNAL_c46f8f12_4_k_cu_8a09e6484cuda3std3__436_GLOBAL__N__c46f8f12_4_k_cu_8a09e6486ignoreE)
_ZN34_INTERNAL_c46f8f12_4_k_cu_8a09e6484cuda3std3__436_GLOBAL__N__c46f8f12_4_k_cu_8a09e6486ignoreE:
	.zero		1
	.type		_ZN34_INTERNAL_c46f8f12_4_k_cu_8a09e6484cuda3std6ranges3__45__cpo4dataE,@object
	.size		_ZN34_INTERNAL_c46f8f12_4_k_cu_8a09e6484cuda3std6ranges3__45__cpo4dataE,(_ZN34_INTERNAL_c46f8f12_4_k_cu_8a09e6486thrust24THRUST_300001_SM_1000_NS12placeholders2_1E - _ZN34_INTERNAL_c46f8f12_4_k_cu_8a09e6484cuda3std6ranges3__45__cpo4dataE)
_ZN34_INTERNAL_c46f8f12_4_k_cu_8a09e6484cuda3std6ranges3__45__cpo4dataE:
	.zero		1
	.type		_ZN34_INTERNAL_c46f8f12_4_k_cu_8a09e6486thrust24THRUST_300001_SM_1000_NS12placeholders2_1E,@object
	.size		_ZN34_INTERNAL_c46f8f12_4_k_cu_8a09e6486thrust24THRUST_300001_SM_1000_NS12placeholders2_1E,(_ZN34_INTERNAL_c46f8f12_4_k_cu_8a09e6484cuda3std3__45__cpo5beginE - _ZN34_INTERNAL_c46f8f12_4_k_cu_8a09e6486thrust24THRUST_300001_SM_1000_NS12placeholders2_1E)
_ZN34_INTERNAL_c46f8f12_4_k_cu_8a09e6486thrust24THRUST_300001_SM_1000_NS12placeholders2_1E:
	.zero		1
	.type		_ZN34_INTERNAL_c46f8f12_4_k_cu_8a09e6484cuda3std3__45__cpo5beginE,@object
	.size		_ZN34_INTERNAL_c46f8f12_4_k_cu_8a09e6484cuda3std3__45__cpo5beginE,(_ZN34_INTERNAL_c46f8f12_4_k_cu_8a09e6484cuda3std6ranges3__45__cpo5beginE - _ZN34_INTERNAL_c46f8f12_4_k_cu_8a09e6484cuda3std3__45__cpo5beginE)
_ZN34_INTERNAL_c46f8f12_4_k_cu_8a09e6484cuda3std3__45__cpo5beginE:
	.zero		1
	.type		_ZN34_INTERNAL_c46f8f12_4_k_cu_8a09e6484cuda3std6ranges3__45__cpo5beginE,@object
	.size		_ZN34_INTERNAL_c46f8f12_4_k_cu_8a09e6484cuda3std6ranges3__45__cpo5beginE,(_ZN34_INTERNAL_c46f8f12_4_k_cu_8a09e6486thrust24THRUST_300001_SM_1000_NS12placeholders2_5E - _ZN34_INTERNAL_c46f8f12_4_k_cu_8a09e6484cuda3std6ranges3__45__cpo5beginE)
_ZN34_INTERNAL_c46f8f12_4_k_cu_8a09e6484cuda3std6ranges3__45__cpo5beginE:
	.zero		1
	.type		_ZN34_INTERNAL_c46f8f12_4_k_cu_8a09e6486thrust24THRUST_300001_SM_1000_NS12placeholders2_5E,@object
	.size		_ZN34_INTERNAL_c46f8f12_4_k_cu_8a09e6486thrust24THRUST_300001_SM_1000_NS12placeholders2_5E,(_ZN34_INTERNAL_c46f8f12_4_k_cu_8a09e6484cuda3std3__45__cpo6rbeginE - _ZN34_INTERNAL_c46f8f12_4_k_cu_8a09e6486thrust24THRUST_300001_SM_1000_NS12placeholders2_5E)
_ZN34_INTERNAL_c46f8f12_4_k_cu_8a09e6486thrust24THRUST_300001_SM_1000_NS12placeholders2_5E:
	.zero		1
	.type		_ZN34_INTERNAL_c46f8f12_4_k_cu_8a09e6484cuda3std3__45__cpo6rbeginE,@object
	.size		_ZN34_INTERNAL_c46f8f12_4_k_cu_8a09e6484cuda3std3__45__cpo6rbeginE,(_ZN34_INTERNAL_c46f8f12_4_k_cu_8a09e6484cuda3std6ranges3__45__cpo7advanceE - _ZN34_INTERNAL_c46f8f12_4_k_cu_8a09e6484cuda3std3__45__cpo6rbeginE)
_ZN34_INTERNAL_c46f8f12_4_k_cu_8a09e6484cuda3std3__45__cpo6rbeginE:
	.zero		1
	.type		_ZN34_INTERNAL_c46f8f12_4_k_cu_8a09e6484cuda3std6ranges3__45__cpo7advanceE,@object
	.size		_ZN34_INTERNAL_c46f8f12_4_k_cu_8a09e6484cuda3std6ranges3__45__cpo7advanceE,(_ZN34_INTERNAL_c46f8f12_4_k_cu_8a09e6484cuda3std3__47nulloptE - _ZN34_INTERNAL_c46f8f12_4_k_cu_8a09e6484cuda3std6ranges3__45__cpo7advanceE)
_ZN34_INTERNAL_c46f8f12_4_k_cu_8a09e6484cuda3std6ranges3__45__cpo7advanceE:
	.zero		1
	.type		_ZN34_INTERNAL_c46f8f12_4_k_cu_8a09e6484cuda3std3__47nulloptE,@object
	.size		_ZN34_INTERNAL_c46f8f12_4_k_cu_8a09e6484cuda3std3__47nulloptE,(_ZN34_INTERNAL_c46f8f12_4_k_cu_8a09e6484cuda3std6ranges3__45__cpo8distanceE - _ZN34_INTERNAL_c46f8f12_4_k_cu_8a09e6484cuda3std3__47nulloptE)
_ZN34_INTERNAL_c46f8f12_4_k_cu_8a09e6484cuda3std3__47nulloptE:
	.zero		1
	.type		_ZN34_INTERNAL_c46f8f12_4_k_cu_8a09e6484cuda3std6ranges3__45__cpo8distanceE,@object
	.size		_ZN34_INTERNAL_c46f8f12_4_k_cu_8a09e6484cuda3std6ranges3__45__cpo8distanceE,(_ZN34_INTERNAL_c46f8f12_4_k_cu_8a09e6486thrust24THRUST_300001_SM_1000_NS12placeholders3_10E - _ZN34_INTERNAL_c46f8f12_4_k_cu_8a09e6484cuda3std6ranges3__45__cpo8distanceE)
_ZN34_INTERNAL_c46f8f12_4_k_cu_8a09e6484cuda3std6ranges3__45__cpo8distanceE:
	.zero		1
	.type		_ZN34_INTERNAL_c46f8f12_4_k_cu_8a09e6486thrust24THRUST_300001_SM_1000_NS12placeholders3_10E,@object
	.size		_ZN34_INTERNAL_c46f8f12_4_k_cu_8a09e6486thrust24THRUST_300001_SM_1000_NS12placeholders3_10E,(_ZN34_INTERNAL_c46f8f12_4_k_cu_8a09e6484cuda3std3__419piecewise_constructE - _ZN34_INTERNAL_c46f8f12_4_k_cu_8a09e6486thrust24THRUST_300001_SM_1000_NS12placeholders3_10E)
_ZN34_INTERNAL_c46f8f12_4_k_cu_8a09e6486thrust24THRUST_300001_SM_1000_NS12placeholders3_10E:
	.zero		1
	.type		_ZN34_INTERNAL_c46f8f12_4_k_cu_8a09e6484cuda3std3__419piecewise_constructE,@object
	.size		_ZN34_INTERNAL_c46f8f12_4_k_cu_8a09e6484cuda3std3__419piecewise_constructE,(_ZN34_INTERNAL_c46f8f12_4_k_cu_8a09e6484cuda3std6ranges3__45__cpo5cdataE - _ZN34_INTERNAL_c46f8f12_4_k_cu_8a09e6484cuda3std3__419piecewise_constructE)
_ZN34_INTERNAL_c46f8f12_4_k_cu_8a09e6484cuda3std3__419piecewise_constructE:
	.zero		1
	.type		_ZN34_INTERNAL_c46f8f12_4_k_cu_8a09e6484cuda3std6ranges3__45__cpo5cdataE,@object
	.size		_ZN34_INTERNAL_c46f8f12_4_k_cu_8a09e6484cuda3std6ranges3__45__cpo5cdataE,(_ZN34_INTERNAL_c46f8f12_4_k_cu_8a09e6486thrust24THRUST_300001_SM_1000_NS12placeholders2_2E - _ZN34_INTERNAL_c46f8f12_4_k_cu_8a09e6484cuda3std6ranges3__45__cpo5cdataE)
_ZN34_INTERNAL_c46f8f12_4_k_cu_8a09e6484cuda3std6ranges3__45__cpo5cdataE:
	.zero		1
	.type		_ZN34_INTERNAL_c46f8f12_4_k_cu_8a09e6486thrust24THRUST_300001_SM_1000_NS12placeholders2_2E,@object
	.size		_ZN34_INTERNAL_c46f8f12_4_k_cu_8a09e6486thrust24THRUST_300001_SM_1000_NS12placeholders2_2E,(_ZN34_INTERNAL_c46f8f12_4_k_cu_8a09e6484cuda3std3__45__cpo3endE - _ZN34_INTERNAL_c46f8f12_4_k_cu_8a09e6486thrust24THRUST_300001_SM_1000_NS12placeholders2_2E)
_ZN34_INTERNAL_c46f8f12_4_k_cu_8a09e6486thrust24THRUST_300001_SM_1000_NS12placeholders2_2E:
	.zero		1
	.type		_ZN34_INTERNAL_c46f8f12_4_k_cu_8a09e6484cuda3std3__45__cpo3endE,@object
	.size		_ZN34_INTERNAL_c46f8f12_4_k_cu_8a09e6484cuda3std3__45__cpo3endE,(_ZN34_INTERNAL_c46f8f12_4_k_cu_8a09e6484cuda3std6ranges3__45__cpo3endE - _ZN34_INTERNAL_c46f8f12_4_k_cu_8a09e6484cuda3std3__45__cpo3endE)
_ZN34_INTERNAL_c46f8f12_4_k_cu_8a09e6484cuda3std3__45__cpo3endE:
	.zero		1
	.type		_ZN34_INTERNAL_c46f8f12_4_k_cu_8a09e6484cuda3std6ranges3__45__cpo3endE,@object
	.size		_ZN34_INTERNAL_c46f8f12_4_k_cu_8a09e6484cuda3std6ranges3__45__cpo3endE,(_ZN34_INTERNAL_c46f8f12_4_k_cu_8a09e6486thrust24THRUST_300001_SM_1000_NS12placeholders2_6E - _ZN34_INTERNAL_c46f8f12_4_k_cu_8a09e6484cuda3std6ranges3__45__cpo3endE)
_ZN34_INTERNAL_c46f8f12_4_k_cu_8a09e6484cuda3std6ranges3__45__cpo3endE:
	.zero		1
	.type		_ZN34_INTERNAL_c46f8f12_4_k_cu_8a09e6486thrust24THRUST_300001_SM_1000_NS12placeholders2_6E,@object
	.size		_ZN34_INTERNAL_c46f8f12_4_k_cu_8a09e6486thrust24THRUST_300001_SM_1000_NS12placeholders2_6E,(_ZN34_INTERNAL_c46f8f12_4_k_cu_8a09e6484cuda3std3__45__cpo4rendE - _ZN34_INTERNAL_c46f8f12_4_k_cu_8a09e6486thrust24THRUST_300001_SM_1000_NS12placeholders2_6E)
_ZN34_INTERNAL_c46f8f12_4_k_cu_8a09e6486thrust24THRUST_300001_SM_1000_NS12placeholders2_6E:
	.zero		1
	.type		_ZN34_INTERNAL_c46f8f12_4_k_cu_8a09e6484cuda3std3__45__cpo4rendE,@object
	.size		_ZN34_INTERNAL_c46f8f12_4_k_cu_8a09e6484cuda3std3__45__cpo4rendE,(_ZN34_INTERNAL_c46f8f12_4_k_cu_8a09e6484cuda3std6ranges3__45__cpo9iter_swapE - _ZN34_INTERNAL_c46f8f12_4_k_cu_8a09e6484cuda3std3__45__cpo4rendE)
_ZN34_INTERNAL_c46f8f12_4_k_cu_8a09e6484cuda3std3__45__cpo4rendE:
	.zero		1
	.type		_ZN34_INTERNAL_c46f8f12_4_k_cu_8a09e6484cuda3std6ranges3__45__cpo9iter_swapE,@object
	.size		_ZN34_INTERNAL_c46f8f12_4_k_cu_8a09e6484cuda3std6ranges3__45__cpo9iter_swapE,(_ZN34_INTERNAL_c46f8f12_4_k_cu_8a09e6484cuda3std3__48unexpectE - _ZN34_INTERNAL_c46f8f12_4_k_cu_8a09e6484cuda3std6ranges3__45__cpo9iter_swapE)
_ZN34_INTERNAL_c46f8f12_4_k_cu_8a09e6484cuda3std6ranges3__45__cpo9iter_swapE:
	.zero		1
	.type		_ZN34_INTERNAL_c46f8f12_4_k_cu_8a09e6484cuda3std3__48unexpectE,@object
	.size		_ZN34_INTERNAL_c46f8f12_4_k_cu_8a09e6484cuda3std3__48unexpectE,(_ZN34_INTERNAL_c46f8f12_4_k_cu_8a09e6486thrust24THRUST_300001_SM_1000_NS8cuda_cub3parE - _ZN34_INTERNAL_c46f8f12_4_k_cu_8a09e6484cuda3std3__48unexpectE)
_ZN34_INTERNAL_c46f8f12_4_k_cu_8a09e6484cuda3std3__48unexpectE:
	.zero		1
	.type		_ZN34_INTERNAL_c46f8f12_4_k_cu_8a09e6486thrust24THRUST_300001_SM_1000_NS8cuda_cub3parE,@object
	.size		_ZN34_INTERNAL_c46f8f12_4_k_cu_8a09e6486thrust24THRUST_300001_SM_1000_NS8cuda_cub3parE,(_ZN34_INTERNAL_c46f8f12_4_k_cu_8a09e6486thrust24THRUST_300001_SM_1000_NS12placeholders2_4E - _ZN34_INTERNAL_c46f8f12_4_k_cu_8a09e6486thrust24THRUST_300001_SM_1000_NS8cuda_cub3parE)
_ZN34_INTERNAL_c46f8f12_4_k_cu_8a09e6486thrust24THRUST_300001_SM_1000_NS8cuda_cub3parE:
	.zero		1
	.type		_ZN34_INTERNAL_c46f8f12_4_k_cu_8a09e6486thrust24THRUST_300001_SM_1000_NS12placeholders2_4E,@object
	.size		_ZN34_INTERNAL_c46f8f12_4_k_cu_8a09e6486thrust24THRUST_300001_SM_1000_NS12placeholders2_4E,(_ZN34_INTERNAL_c46f8f12_4_k_cu_8a09e6484cuda3std3__45__cpo4cendE - _ZN34_INTERNAL_c46f8f12_4_k_cu_8a09e6486thrust24THRUST_300001_SM_1000_NS12placeholders2_4E)
_ZN34_INTERNAL_c46f8f12_4_k_cu_8a09e6486thrust24THRUST_300001_SM_1000_NS12placeholders2_4E:
	.zero		1
	.type		_ZN34_INTERNAL_c46f8f12_4_k_cu_8a09e6484cuda3std3__45__cpo4cendE,@object
	.size		_ZN34_INTERNAL_c46f8f12_4_k_cu_8a09e6484cuda3std3__45__cpo4cendE,(_ZN34_INTERNAL_c46f8f12_4_k_cu_8a09e6484cuda3std6ranges3__45__cpo4cendE - _ZN34_INTERNAL_c46f8f12_4_k_cu_8a09e6484cuda3std3__45__cpo4cendE)
_ZN34_INTERNAL_c46f8f12_4_k_cu_8a09e6484cuda3std3__45__cpo4cendE:
	.zero		1
	.type		_ZN34_INTERNAL_c46f8f12_4_k_cu_8a09e6484cuda3std6ranges3__45__cpo4cendE,@object
	.size		_ZN34_INTERNAL_c46f8f12_4_k_cu_8a09e6484cuda3std6ranges3__45__cpo4cendE,(_ZN34_INTERNAL_c46f8f12_4_k_cu_8a09e6484cuda3std3__420unreachable_sentinelE - _ZN34_INTERNAL_c46f8f12_4_k_cu_8a09e6484cuda3std6ranges3__45__cpo4cendE)
_ZN34_INTERNAL_c46f8f12_4_k_cu_8a09e6484cuda3std6ranges3__45__cpo4cendE:
	.zero		1
	.type		_ZN34_INTERNAL_c46f8f12_4_k_cu_8a09e6484cuda3std3__420unreachable_sentinelE,@object
	.size		_ZN34_INTERNAL_c46f8f12_4_k_cu_8a09e6484cuda3std3__420unreachable_sentinelE,(_ZN34_INTERNAL_c46f8f12_4_k_cu_8a09e6484cuda3std6ranges3__45__cpo5ssizeE - _ZN34_INTERNAL_c46f8f12_4_k_cu_8a09e6484cuda3std3__420unreachable_sentinelE)
_ZN34_INTERNAL_c46f8f12_4_k_cu_8a09e6484cuda3std3__420unreachable_sentinelE:
	.zero		1
	.type		_ZN34_INTERNAL_c46f8f12_4_k_cu_8a09e6484cuda3std6ranges3__45__cpo5ssizeE,@object
	.size		_ZN34_INTERNAL_c46f8f12_4_k_cu_8a09e6484cuda3std6ranges3__45__cpo5ssizeE,(_ZN34_INTERNAL_c46f8f12_4_k_cu_8a09e6486thrust24THRUST_300001_SM_1000_NS12placeholders2_8E - _ZN34_INTERNAL_c46f8f12_4_k_cu_8a09e6484cuda3std6ranges3__45__cpo5ssizeE)
_ZN34_INTERNAL_c46f8f12_4_k_cu_8a09e6484cuda3std6ranges3__45__cpo5ssizeE:
	.zero		1
	.type		_ZN34_INTERNAL_c46f8f12_4_k_cu_8a09e6486thrust24THRUST_300001_SM_1000_NS12placeholders2_8E,@object
	.size		_ZN34_INTERNAL_c46f8f12_4_k_cu_8a09e6486thrust24THRUST_300001_SM_1000_NS12placeholders2_8E,(_ZN34_INTERNAL_c46f8f12_4_k_cu_8a09e6484cuda3std3__45__cpo5crendE - _ZN34_INTERNAL_c46f8f12_4_k_cu_8a09e6486thrust24THRUST_300001_SM_1000_NS12placeholders2_8E)
_ZN34_INTERNAL_c46f8f12_4_k_cu_8a09e6486thrust24THRUST_300001_SM_1000_NS12placeholders2_8E:
	.zero		1
	.type		_ZN34_INTERNAL_c46f8f12_4_k_cu_8a09e6484cuda3std3__45__cpo5crendE,@object
	.size		_ZN34_INTERNAL_c46f8f12_4_k_cu_8a09e6484cuda3std3__45__cpo5crendE,(_ZN34_INTERNAL_c46f8f12_4_k_cu_8a09e6484cuda3std6ranges3__45__cpo4prevE - _ZN34_INTERNAL_c46f8f12_4_k_cu_8a09e6484cuda3std3__45__cpo5crendE)
_ZN34_INTERNAL_c46f8f12_4_k_cu_8a09e6484cuda3std3__45__cpo5crendE:
	.zero		1
	.type		_ZN34_INTERNAL_c46f8f12_4_k_cu_8a09e6484cuda3std6ranges3__45__cpo4prevE,@object
	.size		_ZN34_INTERNAL_c46f8f12_4_k_cu_8a09e6484cuda3std6ranges3__45__cpo4prevE,(_ZN34_INTERNAL_c46f8f12_4_k_cu_8a09e6484cuda3std6ranges3__45__cpo9iter_moveE - _ZN34_INTERNAL_c46f8f12_4_k_cu_8a09e6484cuda3std6ranges3__45__cpo4prevE)
_ZN34_INTERNAL_c46f8f12_4_k_cu_8a09e6484cuda3std6ranges3__45__cpo4prevE:
	.zero		1
	.type		_ZN34_INTERNAL_c46f8f12_4_k_cu_8a09e6484cuda3std6ranges3__45__cpo9iter_moveE,@object
	.size		_ZN34_INTERNAL_c46f8f12_4_k_cu_8a09e6484cuda3std6ranges3__45__cpo9iter_moveE,(_ZN34_INTERNAL_c46f8f12_4_k_cu_8a09e6486thrust24THRUST_300001_SM_1000_NS6system6detail10sequential3seqE - _ZN34_INTERNAL_c46f8f12_4_k_cu_8a09e6484cuda3std6ranges3__45__cpo9iter_moveE)
_ZN34_INTERNAL_c46f8f12_4_k_cu_8a09e6484cuda3std6ranges3__45__cpo9iter_moveE:
	.zero		1
	.type		_ZN34_INTERNAL_c46f8f12_4_k_cu_8a09e6486thrust24THRUST_300001_SM_1000_NS6system6detail10sequential3seqE,@object
	.size		_ZN34_INTERNAL_c46f8f12_4_k_cu_8a09e6486thrust24THRUST_300001_SM_1000_NS6system6detail10sequential3seqE,(.L_31 - _ZN34_INTERNAL_c46f8f12_4_k_cu_8a09e6486thrust24THRUST_300001_SM_1000_NS6system6detail10sequential3seqE)
_ZN34_INTERNAL_c46f8f12_4_k_cu_8a09e6486thrust24THRUST_300001_SM_1000_NS6system6detail10sequential3seqE:
	.zero		1
.L_31:


//--------------------- .nv.constant0._ZN3cub18CUB_300001_SM_10006detail11EmptyKernelIvEEvv --------------------------
	.section	.nv.constant0._ZN3cub18CUB_300001_SM_10006detail11EmptyKernelIvEEvv,"a",@progbits
	.sectionflags	@""
	.align	4
.nv.constant0._ZN3cub18CUB_300001_SM_10006detail11EmptyKernelIvEEvv:
	.zero		896


//--------------------- .nv.constant0._Z14bitonic_kernelPiii --------------------------
	.section	.nv.constant0._Z14bitonic_kernelPiii,"a",@progbits
	.sectionflags	@""
	.align	4
.nv.constant0._Z14bitonic_kernelPiii:
	.zero		912


//--------------------- SYMBOLS --------------------------

	.type		.nv.reservedSmem.offset0,@object
	.size		.nv.reservedSmem.offset0,0x4
